//
// Generated by NVIDIA NVVM Compiler
//
// Compiler Build ID: CL-36424714
// Cuda compilation tools, release 13.0, V13.0.88
// Based on NVVM 20.0.0
//

.version 9.0
.target sm_100
.address_size 64

	// .globl	default_function_kernel

.visible .entry default_function_kernel(
	.param .u64 .ptr .align 1 default_function_kernel_param_0,
	.param .u64 .ptr .align 1 default_function_kernel_param_1
)
.maxntid 64
{
	.reg .b32 	%r<9>;
	.reg .b32 	%f<2>;
	.reg .b64 	%rd<9>;

	ld.param.u64 	%rd1, [default_function_kernel_param_0];
	ld.param.u64 	%rd2, [default_function_kernel_param_1];
	cvta.to.global.u64 	%rd3, %rd2;
	cvta.to.global.u64 	%rd4, %rd1;
	mov.u32 	%r1, %ctaid.x;
	shl.b32 	%r2, %r1, 4;
	mov.u32 	%r3, %tid.x;
	shr.u32 	%r4, %r3, 1;
	and.b32  	%r5, %r4, 15;
	or.b32  	%r6, %r2, %r5;
	mul.wide.u32 	%rd5, %r6, 4;
	add.s64 	%rd6, %rd4, %rd5;
	ld.global.nc.f32 	%f1, [%rd6];
	shl.b32 	%r7, %r1, 6;
	or.b32  	%r8, %r7, %r3;
	mul.wide.u32 	%rd7, %r8, 4;
	add.s64 	%rd8, %rd3, %rd7;
	st.global.f32 	[%rd8], %f1;
	ret;

}


// ===== COMPILED SASS (sm_100) =====

	.target	sm_100

	.elftype	@"ET_EXEC"


//--------------------- .note.nv.tkinfo           --------------------------
	.section	.note.nv.tkinfo,"",@"SHT_NOTE"
	.sectionflags	@"SHF_NOTE_NV_TKINFO"
	.tkinfo
        /*0018*/ 	.word	0x00000002
        /*0030*/ 	.string	""
        /*0030*/ 	.string	"ptxas"
        /*0030*/ 	.string	"Cuda compilation tools, release 13.0, V13.0.88"
        /*0030*/ 	.string	"Build cuda_13.0.r13.0/compiler.36424714_0"
        /*0030*/ 	.string	"-arch sm_100 -m 64 "



//--------------------- .note.nv.cuinfo           --------------------------
	.section	.note.nv.cuinfo,"",@"SHT_NOTE"
	.sectionflags	@"SHF_NOTE_NV_CUINFO"
        /*0018*/ 	.short	0x0002
        /*001a*/ 	.short	0x0064
        /*001c*/ 	.short	0x0082
	.zero		2


//--------------------- .nv.info                  --------------------------
	.section	.nv.info,"",@"SHT_CUDA_INFO"
	.align	4


	//----- nvinfo : EIATTR_REGCOUNT
	.align		4
        /*0000*/ 	.byte	0x04, 0x2f
        /*0002*/ 	.short	(.L_1 - .L_0)
	.align		4
.L_0:
        /*0004*/ 	.word	index@(default_function_kernel)
        /*0008*/ 	.word	0x0000000c


	//----- nvinfo : EIATTR_FRAME_SIZE
	.align		4
.L_1:
        /*000c*/ 	.byte	0x04, 0x11
        /*000e*/ 	.short	(.L_3 - .L_2)
	.align		4
.L_2:
        /*0010*/ 	.word	index@(default_function_kernel)
        /*0014*/ 	.word	0x00000000


	//----- nvinfo : EIATTR_MIN_STACK_SIZE
	.align		4
.L_3:
        /*0018*/ 	.byte	0x04, 0x12
        /*001a*/ 	.short	(.L_5 - .L_4)
	.align		4
.L_4:
        /*001c*/ 	.word	index@(default_function_kernel)
        /*0020*/ 	.word	0x00000000
.L_5:


//--------------------- .nv.compat                --------------------------
	.section	.nv.compat,"",@"SHT_CUDA_COMPAT_INFO"
	.align	4
        /*0000*/ 	.byte	0x02, 0x09, 0x00, 0x00, 0x02, 0x02, 0x01, 0x00, 0x02, 0x05, 0x05, 0x00, 0x03, 0x07, 0x01, 0x01
        /*0010*/ 	.byte	0x02, 0x03, 0x00, 0x00, 0x02, 0x06, 0x01, 0x00, 0x04, 0x0b, 0x08, 0x00, 0x09, 0x00, 0x00, 0x00
        /*0020*/ 	.byte	0x00, 0x00, 0x00, 0x00


//--------------------- .nv.info.default_function_kernel --------------------------
	.section	.nv.info.default_function_kernel,"",@"SHT_CUDA_INFO"
	.sectionflags	@""
	.align	4


	//----- nvinfo : EIATTR_CUDA_API_VERSION
	.align		4
        /*0000*/ 	.byte	0x04, 0x37
        /*0002*/ 	.short	(.L_7 - .L_6)
.L_6:
        /*0004*/ 	.word	0x00000082


	//----- nvinfo : EIATTR_KPARAM_INFO
	.align		4
.L_7:
        /*0008*/ 	.byte	0x04, 0x17
        /*000a*/ 	.short	(.L_9 - .L_8)
.L_8:
        /*000c*/ 	.word	0x00000000
        /*0010*/ 	.short	0x0001
        /*0012*/ 	.short	0x0008
        /*0014*/ 	.byte	0x00, 0xf5, 0x21, 0x00


	//----- nvinfo : EIATTR_KPARAM_INFO
	.align		4
.L_9:
        /*0018*/ 	.byte	0x04, 0x17
        /*001a*/ 	.short	(.L_11 - .L_10)
.L_10:
        /*001c*/ 	.word	0x00000000
        /*0020*/ 	.short	0x0000
        /*0022*/ 	.short	0x0000
        /*0024*/ 	.byte	0x00, 0xf5, 0x21, 0x00


	//----- nvinfo : EIATTR_SPARSE_MMA_MASK
	.align		4
.L_11:
        /*0028*/ 	.byte	0x03, 0x50
        /*002a*/ 	.short	0x0000


	//----- nvinfo : EIATTR_MAXREG_COUNT
	.align		4
        /*002c*/ 	.byte	0x03, 0x1b
        /*002e*/ 	.short	0x00ff


	//----- nvinfo : EIATTR_MERCURY_ISA_VERSION
	.align		4
        /*0030*/ 	.byte	0x03, 0x5f
        /*0032*/ 	.short	0x0101


	//----- nvinfo : EIATTR_VRC_CTA_INIT_COUNT
	.align		4
        /*0034*/ 	.byte	0x02, 0x4a
	.zero		1
	.zero		1


	//----- nvinfo : EIATTR_EXIT_INSTR_OFFSETS
	.align		4
        /*0038*/ 	.byte	0x04, 0x1c
        /*003a*/ 	.short	(.L_13 - .L_12)


	//   ....[0]....
.L_12:
        /*003c*/ 	.word	0x000000f0


	//----- nvinfo : EIATTR_MAX_THREADS
	.align		4
.L_13:
        /*0040*/ 	.byte	0x04, 0x05
        /*0042*/ 	.short	(.L_15 - .L_14)
.L_14:
        /*0044*/ 	.word	0x00000040
        /*0048*/ 	.word	0x00000001
        /*004c*/ 	.word	0x00000001


	//----- nvinfo : EIATTR_CBANK_PARAM_SIZE
	.align		4
.L_15:
        /*0050*/ 	.byte	0x03, 0x19
        /*0052*/ 	.short	0x0010


	//----- nvinfo : EIATTR_PARAM_CBANK
	.align		4
        /*0054*/ 	.byte	0x04, 0x0a
        /*0056*/ 	.short	(.L_17 - .L_16)
	.align		4
.L_16:
        /*0058*/ 	.word	index@(.nv.constant0.default_function_kernel)
        /*005c*/ 	.short	0x0380
        /*005e*/ 	.short	0x0010


	//----- nvinfo : EIATTR_SW_WAR
	.align		4
.L_17:
        /*0060*/ 	.byte	0x04, 0x36
        /*0062*/ 	.short	(.L_19 - .L_18)
.L_18:
        /*0064*/ 	.word	0x00000008
.L_19:


//--------------------- .nv.callgraph             --------------------------
	.section	.nv.callgraph,"",@"SHT_CUDA_CALLGRAPH"
	.align	4
	.sectionentsize	8
	.align		4
        /*0000*/ 	.word	0x00000000
	.align		4
        /*0004*/ 	.word	0xffffffff
	.align		4
        /*0008*/ 	.word	0x00000000
	.align		4
        /*000c*/ 	.word	0xfffffffe
	.align		4
        /*0010*/ 	.word	0x00000000
	.align		4
        /*0014*/ 	.word	0xfffffffd
	.align		4
        /*0018*/ 	.word	0x00000000
	.align		4
        /*001c*/ 	.word	0xfffffffc


//--------------------- .text.default_function_kernel --------------------------
	.section	.text.default_function_kernel,"ax",@progbits
	.align	128
        .global         default_function_kernel
        .type           default_function_kernel,@function
        .size           default_function_kernel,(.L_x_1 - default_function_kernel)
        .other          default_function_kernel,@"STO_CUDA_ENTRY STV_DEFAULT"
default_function_kernel:
.text.default_function_kernel:
[----:B------:R-:W-:Y:S01]  /*0000*/  LDC R1, c[0x0][0x37c] ;  /* 0x0000df00ff017b82 */ /* 0x000fe20000000800 */
[----:B------:R-:W0:Y:S07]  /*0010*/  S2R R9, SR_TID.X ;  /* 0x0000000000097919 */ /* 0x000e2e0000002100 */
[----:B------:R-:W1:Y:S01]  /*0020*/  LDC.64 R2, c[0x0][0x380] ;  /* 0x0000e000ff027b82 */ /* 0x000e620000000a00 */
[----:B------:R-:W2:Y:S01]  /*0030*/  LDCU.64 UR4, c[0x0][0x358] ;  /* 0x00006b00ff0477ac */ /* 0x000ea20008000a00 */
[----:B------:R-:W3:Y:S01]  /*0040*/  S2R R7, SR_CTAID.X ;  /* 0x0000000000077919 */ /* 0x000ee20000002500 */
[----:B0-----:R-:W-:-:S04]  /*0050*/  SHF.R.U32.HI R0, RZ, 0x1, R9 ;  /* 0x00000001ff007819 */ /* 0x001fc80000011609 */
[----:B------:R-:W-:-:S05]  /*0060*/  LOP3.LUT R0, R0, 0xf, RZ, 0xc0, !PT ;  /* 0x0000000f00007812 */ /* 0x000fca00078ec0ff */
[----:B---3--:R-:W-:-:S04]  /*0070*/  IMAD R5, R7, 0x10, R0 ;  /* 0x0000001007057824 */ /* 0x008fc800078e0200 */
[----:B-1----:R-:W-:Y:S02]  /*0080*/  IMAD.WIDE.U32 R2, R5, 0x4, R2 ;  /* 0x0000000405027825 */ /* 0x002fe400078e0002 */
[----:B------:R-:W0:Y:S04]  /*0090*/  LDC.64 R4, c[0x0][0x388] ;  /* 0x0000e200ff047b82 */ /* 0x000e280000000a00 */
[----:B--2---:R-:W2:Y:S01]  /*00a0*/  LDG.E.CONSTANT R3, desc[UR4][R2.64] ;  /* 0x0000000402037981 */ /* 0x004ea2000c1e9900 */
[----:B------:R-:W-:-:S04]  /*00b0*/  SHF.L.U32 R0, R7, 0x6, RZ ;  /* 0x0000000607007819 */ /* 0x000fc800000006ff */
[----:B------:R-:W-:-:S05]  /*00c0*/  LOP3.LUT R7, R0, R9, RZ, 0xfc, !PT ;  /* 0x0000000900077212 */ /* 0x000fca00078efcff */
[----:B0-----:R-:W-:-:S05]  /*00d0*/  IMAD.WIDE.U32 R4, R7, 0x4, R4 ;  /* 0x0000000407047825 */ /* 0x001fca00078e0004 */
[----:B--2---:R-:W-:Y:S01]  /*00e0*/  STG.E desc[UR4][R4.64], R3 ;  /* 0x0000000304007986 */ /* 0x004fe2000c101904 */
[----:B------:R-:W-:Y:S05]  /*00f0*/  EXIT ;  /* 0x000000000000794d */ /* 0x000fea0003800000 */
.L_x_0:
[----:B------:R-:W-:-:S00]  /*0100*/  BRA `(.L_x_0) ;  /* 0xfffffffc00fc7947 */ /* 0x000fc0000383ffff */
[----:B------:R-:W-:-:S00]  /*0110*/  NOP ;  /* 0x0000000000007918 */ /* 0x000fc00000000000 */
        /* <DEDUP_REMOVED lines=14> */
.L_x_1:


//--------------------- .nv.shared.reserved.0     --------------------------
	.section	.nv.shared.reserved.0,"aw",@nobits
	.weak		__nv_reservedSMEM_offset_0_alias
	.size		__nv_reservedSMEM_offset_0_alias, 0, 64
	.other		__nv_reservedSMEM_offset_0_alias,@"STO_CUDA_RESERVED_SHARED STV_DEFAULT"
__nv_reservedSMEM_offset_0_alias:
	.zero		0
	.zero		64


//--------------------- .nv.constant0.default_function_kernel --------------------------
	.section	.nv.constant0.default_function_kernel,"a",@progbits
	.sectionflags	@""
	.align	4
.nv.constant0.default_function_kernel:
	.zero		912


//--------------------- SYMBOLS --------------------------

	.type		.nv.reservedSmem.offset0,@object
	.size		.nv.reservedSmem.offset0,0x4
